//
// Generated by NVIDIA NVVM Compiler
//
// Compiler Build ID: CL-36424714
// Cuda compilation tools, release 13.0, V13.0.88
// Based on NVVM 20.0.0
//

.version 9.0
.target sm_100
.address_size 64


.func  (.param .b32 func_retval0) f(
	.param .b32 f_param_0,
	.param .b32 f_param_1
)
{
	.reg .b32 	%r<4>;

	ld.param.u32 	%r1, [f_param_0];
	ld.param.u32 	%r2, [f_param_1];
	add.s32 	%r3, %r2, %r1;
	st.param.b32 	[func_retval0], %r3;
	ret;

}
.func  (.param .b32 func_retval0) g(
	.param .b32 g_param_0,
	.param .b32 g_param_1
)
{
	.reg .b32 	%r<4>;

	ld.param.u32 	%r1, [g_param_0];
	ld.param.u32 	%r2, [g_param_1];
	mul.lo.s32 	%r3, %r2, %r1;
	st.param.b32 	[func_retval0], %r3;
	ret;

}
.func  (.param .b32 func_retval0) h(
	.param .b32 h_param_0,
	.param .b32 h_param_1
)
{
	.reg .b32 	%r<4>;

	ld.param.u32 	%r1, [h_param_0];
	ld.param.u32 	%r2, [h_param_1];
	sub.s32 	%r3, %r1, %r2;
	st.param.b32 	[func_retval0], %r3;
	ret;

}
.func  (.param .b32 func_retval0) k(
	.param .b32 k_param_0,
	.param .b32 k_param_1
)
{
	.reg .pred 	%p<2>;
	.reg .b32 	%r<6>;

	ld.param.u32 	%r5, [k_param_0];
	ld.param.u32 	%r4, [k_param_1];
	setp.eq.s32 	%p1, %r4, 0;
	@%p1 bra 	$L__BB3_2;
	div.s32 	%r5, %r5, %r4;
$L__BB3_2:
	st.param.b32 	[func_retval0], %r5;
	ret;

}
	// .globl	fn_ptrs
.visible .entry fn_ptrs(
	.param .u64 .ptr .align 1 fn_ptrs_param_0,
	.param .u64 .ptr .align 1 fn_ptrs_param_1,
	.param .u64 .ptr .align 1 fn_ptrs_param_2
)
{
	.reg .pred 	%p<6>;
	.reg .b32 	%r<30>;
	.reg .b64 	%rd<23>;

	ld.param.u64 	%rd4, [fn_ptrs_param_0];
	ld.param.u64 	%rd5, [fn_ptrs_param_1];
	ld.param.u64 	%rd6, [fn_ptrs_param_2];
	cvta.to.global.u64 	%rd1, %rd6;
	cvta.to.global.u64 	%rd2, %rd5;
	cvta.to.global.u64 	%rd3, %rd4;
	mov.u32 	%r3, %tid.x;
	mov.u32 	%r4, %ntid.x;
	mov.u32 	%r5, %ctaid.x;
	mad.lo.s32 	%r1, %r4, %r5, %r3;
	shr.s32 	%r6, %r1, 31;
	shr.u32 	%r7, %r6, 30;
	add.s32 	%r8, %r1, %r7;
	and.b32  	%r9, %r8, -4;
	sub.s32 	%r2, %r1, %r9;
	setp.gt.s32 	%p1, %r2, 1;
	@%p1 bra 	$L__BB4_4;
	setp.eq.s32 	%p4, %r2, 0;
	@%p4 bra 	$L__BB4_7;
	setp.eq.s32 	%p5, %r2, 1;
	@%p5 bra 	$L__BB4_3;
	bra.uni 	$L__BB4_9;
$L__BB4_3:
	mul.wide.s32 	%rd15, %r1, 4;
	add.s64 	%rd16, %rd3, %rd15;
	ld.global.u32 	%r20, [%rd16];
	add.s64 	%rd17, %rd2, %rd15;
	ld.global.u32 	%r21, [%rd17];
	{ // callseq 2, 0
	.param .b32 param0;
	st.param.b32 	[param0], %r20;
	.param .b32 param1;
	st.param.b32 	[param1], %r21;
	.param .b32 retval0;
	call.uni (retval0), 
	g, 
	(
	param0, 
	param1
	);
	ld.param.b32 	%r22, [retval0];
	} // callseq 2
	add.s32 	%r24, %r22, 41;
	add.s64 	%rd18, %rd1, %rd15;
	st.global.u32 	[%rd18], %r24;
	bra.uni 	$L__BB4_9;
$L__BB4_4:
	setp.eq.s32 	%p2, %r2, 2;
	@%p2 bra 	$L__BB4_8;
	setp.eq.s32 	%p3, %r2, 3;
	@%p3 bra 	$L__BB4_6;
	bra.uni 	$L__BB4_9;
$L__BB4_6:
	mul.wide.s32 	%rd7, %r1, 4;
	add.s64 	%rd8, %rd3, %rd7;
	ld.global.u32 	%r10, [%rd8];
	add.s64 	%rd9, %rd2, %rd7;
	ld.global.u32 	%r11, [%rd9];
	{ // callseq 0, 0
	.param .b32 param0;
	st.param.b32 	[param0], %r10;
	.param .b32 param1;
	st.param.b32 	[param1], %r11;
	.param .b32 retval0;
	call.uni (retval0), 
	k, 
	(
	param0, 
	param1
	);
	ld.param.b32 	%r12, [retval0];
	} // callseq 0
	add.s32 	%r14, %r12, 41;
	add.s64 	%rd10, %rd1, %rd7;
	st.global.u32 	[%rd10], %r14;
	bra.uni 	$L__BB4_9;
$L__BB4_7:
	mul.wide.s32 	%rd19, %r1, 4;
	add.s64 	%rd20, %rd3, %rd19;
	ld.global.u32 	%r25, [%rd20];
	add.s64 	%rd21, %rd2, %rd19;
	ld.global.u32 	%r26, [%rd21];
	{ // callseq 3, 0
	.param .b32 param0;
	st.param.b32 	[param0], %r25;
	.param .b32 param1;
	st.param.b32 	[param1], %r26;
	.param .b32 retval0;
	call.uni (retval0), 
	f, 
	(
	param0, 
	param1
	);
	ld.param.b32 	%r27, [retval0];
	} // callseq 3
	add.s32 	%r29, %r27, 41;
	add.s64 	%rd22, %rd1, %rd19;
	st.global.u32 	[%rd22], %r29;
	bra.uni 	$L__BB4_9;
$L__BB4_8:
	mul.wide.s32 	%rd11, %r1, 4;
	add.s64 	%rd12, %rd3, %rd11;
	ld.global.u32 	%r15, [%rd12];
	add.s64 	%rd13, %rd2, %rd11;
	ld.global.u32 	%r16, [%rd13];
	{ // callseq 1, 0
	.param .b32 param0;
	st.param.b32 	[param0], %r15;
	.param .b32 param1;
	st.param.b32 	[param1], %r16;
	.param .b32 retval0;
	call.uni (retval0), 
	h, 
	(
	param0, 
	param1
	);
	ld.param.b32 	%r17, [retval0];
	} // callseq 1
	add.s32 	%r19, %r17, 41;
	add.s64 	%rd14, %rd1, %rd11;
	st.global.u32 	[%rd14], %r19;
$L__BB4_9:
	ret;

}


// ===== COMPILED SASS (sm_100) =====

	.target	sm_100

	.elftype	@"ET_EXEC"


//--------------------- .note.nv.tkinfo           --------------------------
	.section	.note.nv.tkinfo,"",@"SHT_NOTE"
	.sectionflags	@"SHF_NOTE_NV_TKINFO"
	.tkinfo
        /*0018*/ 	.word	0x00000002
        /*0030*/ 	.string	""
        /*0030*/ 	.string	"ptxas"
        /*0030*/ 	.string	"Cuda compilation tools, release 13.0, V13.0.88"
        /*0030*/ 	.string	"Build cuda_13.0.r13.0/compiler.36424714_0"
        /*0030*/ 	.string	"-arch sm_100 -m 64 "



//--------------------- .note.nv.cuinfo           --------------------------
	.section	.note.nv.cuinfo,"",@"SHT_NOTE"
	.sectionflags	@"SHF_NOTE_NV_CUINFO"
        /*0018*/ 	.short	0x0002
        /*001a*/ 	.short	0x0064
        /*001c*/ 	.short	0x0082
	.zero		2


//--------------------- .nv.info                  --------------------------
	.section	.nv.info,"",@"SHT_CUDA_INFO"
	.align	4


	//----- nvinfo : EIATTR_REGCOUNT
	.align		4
        /*0000*/ 	.byte	0x04, 0x2f
        /*0002*/ 	.short	(.L_1 - .L_0)
	.align		4
.L_0:
        /*0004*/ 	.word	index@(fn_ptrs)
        /*0008*/ 	.word	0x0000000f


	//----- nvinfo : EIATTR_FRAME_SIZE
	.align		4
.L_1:
        /*000c*/ 	.byte	0x04, 0x11
        /*000e*/ 	.short	(.L_3 - .L_2)
	.align		4
.L_2:
        /*0010*/ 	.word	index@($fn_ptrs$k)
        /*0014*/ 	.word	0x00000000


	//----- nvinfo : EIATTR_FRAME_SIZE
	.align		4
.L_3:
        /*0018*/ 	.byte	0x04, 0x11
        /*001a*/ 	.short	(.L_5 - .L_4)
	.align		4
.L_4:
        /*001c*/ 	.word	index@($fn_ptrs$h)
        /*0020*/ 	.word	0x00000000


	//----- nvinfo : EIATTR_FRAME_SIZE
	.align		4
.L_5:
        /*0024*/ 	.byte	0x04, 0x11
        /*0026*/ 	.short	(.L_7 - .L_6)
	.align		4
.L_6:
        /*0028*/ 	.word	index@($fn_ptrs$g)
        /*002c*/ 	.word	0x00000000


	//----- nvinfo : EIATTR_FRAME_SIZE
	.align		4
.L_7:
        /*0030*/ 	.byte	0x04, 0x11
        /*0032*/ 	.short	(.L_9 - .L_8)
	.align		4
.L_8:
        /*0034*/ 	.word	index@($fn_ptrs$f)
        /*0038*/ 	.word	0x00000000


	//----- nvinfo : EIATTR_FRAME_SIZE
	.align		4
.L_9:
        /*003c*/ 	.byte	0x04, 0x11
        /*003e*/ 	.short	(.L_11 - .L_10)
	.align		4
.L_10:
        /*0040*/ 	.word	index@(fn_ptrs)
        /*0044*/ 	.word	0x00000000


	//----- nvinfo : EIATTR_MIN_STACK_SIZE
	.align		4
.L_11:
        /*0048*/ 	.byte	0x04, 0x12
        /*004a*/ 	.short	(.L_13 - .L_12)
	.align		4
.L_12:
        /*004c*/ 	.word	index@(fn_ptrs)
        /*0050*/ 	.word	0x00000000
.L_13:


//--------------------- .nv.compat                --------------------------
	.section	.nv.compat,"",@"SHT_CUDA_COMPAT_INFO"
	.align	4
        /*0000*/ 	.byte	0x02, 0x09, 0x00, 0x00, 0x02, 0x02, 0x01, 0x00, 0x02, 0x05, 0x05, 0x00, 0x03, 0x07, 0x01, 0x01
        /*0010*/ 	.byte	0x02, 0x03, 0x00, 0x00, 0x02, 0x06, 0x01, 0x00, 0x04, 0x0b, 0x08, 0x00, 0x09, 0x00, 0x00, 0x00
        /*0020*/ 	.byte	0x00, 0x00, 0x00, 0x00


//--------------------- .nv.info.fn_ptrs          --------------------------
	.section	.nv.info.fn_ptrs,"",@"SHT_CUDA_INFO"
	.sectionflags	@""
	.align	4


	//----- nvinfo : EIATTR_CUDA_API_VERSION
	.align		4
        /*0000*/ 	.byte	0x04, 0x37
        /*0002*/ 	.short	(.L_15 - .L_14)
.L_14:
        /*0004*/ 	.word	0x00000082


	//----- nvinfo : EIATTR_KPARAM_INFO
	.align		4
.L_15:
        /*0008*/ 	.byte	0x04, 0x17
        /*000a*/ 	.short	(.L_17 - .L_16)
.L_16:
        /*000c*/ 	.word	0x00000000
        /*0010*/ 	.short	0x0002
        /*0012*/ 	.short	0x0010
        /*0014*/ 	.byte	0x00, 0xf5, 0x21, 0x00


	//----- nvinfo : EIATTR_KPARAM_INFO
	.align		4
.L_17:
        /*0018*/ 	.byte	0x04, 0x17
        /*001a*/ 	.short	(.L_19 - .L_18)
.L_18:
        /*001c*/ 	.word	0x00000000
        /*0020*/ 	.short	0x0001
        /*0022*/ 	.short	0x0008
        /*0024*/ 	.byte	0x00, 0xf5, 0x21, 0x00


	//----- nvinfo : EIATTR_KPARAM_INFO
	.align		4
.L_19:
        /*0028*/ 	.byte	0x04, 0x17
        /*002a*/ 	.short	(.L_21 - .L_20)
.L_20:
        /*002c*/ 	.word	0x00000000
        /*0030*/ 	.short	0x0000
        /*0032*/ 	.short	0x0000
        /*0034*/ 	.byte	0x00, 0xf5, 0x21, 0x00


	//----- nvinfo : EIATTR_SPARSE_MMA_MASK
	.align		4
.L_21:
        /*0038*/ 	.byte	0x03, 0x50
        /*003a*/ 	.short	0x0000


	//----- nvinfo : EIATTR_MAXREG_COUNT
	.align		4
        /*003c*/ 	.byte	0x03, 0x1b
        /*003e*/ 	.short	0x00ff


	//----- nvinfo : EIATTR_MERCURY_ISA_VERSION
	.align		4
        /*0040*/ 	.byte	0x03, 0x5f
        /*0042*/ 	.short	0x0101


	//----- nvinfo : EIATTR_VRC_CTA_INIT_COUNT
	.align		4
        /*0044*/ 	.byte	0x02, 0x4a
	.zero		1
	.zero		1


	//----- nvinfo : EIATTR_EXIT_INSTR_OFFSETS
	.align		4
        /*0048*/ 	.byte	0x04, 0x1c
        /*004a*/ 	.short	(.L_23 - .L_22)


	//   ....[0]....
.L_22:
        /*004c*/ 	.word	0x000001e0


	//   ....[1]....
        /*0050*/ 	.word	0x000002b0


	//   ....[2]....
        /*0054*/ 	.word	0x00000400


	//   ....[3]....
        /*0058*/ 	.word	0x000004e0


	//----- nvinfo : EIATTR_INDIRECT_BRANCH_TARGETS
	.align		4
.L_23:
        /*005c*/ 	.byte	0x04, 0x34
        /*005e*/ 	.short	(.L_25 - .L_24)


	//   ....[0]....
.L_24:
        /*0060*/ 	.word	.L_x_5@srel
        /*0064*/ 	.short	0x0
        /*0066*/ 	.short	0x0
        /*0068*/ 	.word	0x3
        /*006c*/ 	.word	.L_x_6@srel
        /*0070*/ 	.word	.L_x_7@srel
        /*0074*/ 	.word	.L_x_8@srel


	//   ....[1]....
        /*0078*/ 	.word	.L_x_9@srel
        /*007c*/ 	.short	0x0
        /*007e*/ 	.short	0x0
        /*0080*/ 	.word	0x3
        /*0084*/ 	.word	.L_x_10@srel
        /*0088*/ 	.word	.L_x_11@srel
        /*008c*/ 	.word	.L_x_8@srel


	//----- nvinfo : EIATTR_CRS_STACK_SIZE
	.align		4
.L_25:
        /*0090*/ 	.byte	0x04, 0x1e
        /*0092*/ 	.short	(.L_27 - .L_26)
.L_26:
        /*0094*/ 	.word	0x00000000


	//----- nvinfo : EIATTR_CBANK_PARAM_SIZE
	.align		4
.L_27:
        /*0098*/ 	.byte	0x03, 0x19
        /*009a*/ 	.short	0x0018


	//----- nvinfo : EIATTR_PARAM_CBANK
	.align		4
        /*009c*/ 	.byte	0x04, 0x0a
        /*009e*/ 	.short	(.L_29 - .L_28)
	.align		4
.L_28:
        /*00a0*/ 	.word	index@(.nv.constant0.fn_ptrs)
        /*00a4*/ 	.short	0x0380
        /*00a6*/ 	.short	0x0018


	//----- nvinfo : EIATTR_SW_WAR
	.align		4
.L_29:
        /*00a8*/ 	.byte	0x04, 0x36
        /*00aa*/ 	.short	(.L_31 - .L_30)
.L_30:
        /*00ac*/ 	.word	0x00000008
.L_31:


//--------------------- .nv.callgraph             --------------------------
	.section	.nv.callgraph,"",@"SHT_CUDA_CALLGRAPH"
	.align	4
	.sectionentsize	8
	.align		4
        /*0000*/ 	.word	0x00000000
	.align		4
        /*0004*/ 	.word	0xffffffff
	.align		4
        /*0008*/ 	.word	0x00000000
	.align		4
        /*000c*/ 	.word	0xfffffffe
	.align		4
        /*0010*/ 	.word	0x00000000
	.align		4
        /*0014*/ 	.word	0xfffffffd
	.align		4
        /*0018*/ 	.word	0x00000000
	.align		4
        /*001c*/ 	.word	0xfffffffc


//--------------------- .nv.constant2.fn_ptrs     --------------------------
	.section	.nv.constant2.fn_ptrs,"a",@progbits
	.sectionflags	@""
	.align	4
.nv.constant2.fn_ptrs:
        /*0000*/ 	.byte	0xf0, 0x01, 0x00, 0x00, 0x20, 0x01, 0x00, 0x00, 0xd0, 0x04, 0x00, 0x00, 0x10, 0x04, 0x00, 0x00
        /*0010*/ 	.byte	0x20, 0x03, 0x00, 0x00, 0xd0, 0x04, 0x00, 0x00


//--------------------- .text.fn_ptrs             --------------------------
	.section	.text.fn_ptrs,"ax",@progbits
	.align	128
        .global         fn_ptrs
        .type           fn_ptrs,@function
        .size           fn_ptrs,(.L_x_16 - fn_ptrs)
        .other          fn_ptrs,@"STO_CUDA_ENTRY STV_DEFAULT"
fn_ptrs:
.text.fn_ptrs:
[----:B------:R-:W-:Y:S01]  /*0000*/  LDC R1, c[0x0][0x37c] ;  /* 0x0000df00ff017b82 */ /* 0x000fe20000000800 */
[----:B------:R-:W0:Y:S01]  /*0010*/  S2R R0, SR_TID.X ;  /* 0x0000000000007919 */ /* 0x000e220000002100 */
[----:B------:R-:W0:Y:S01]  /*0020*/  LDCU UR4, c[0x0][0x360] ;  /* 0x00006c00ff0477ac */ /* 0x000e220008000800 */
[----:B------:R-:W-:Y:S01]  /*0030*/  BSSY.RECONVERGENT B0, `(.L_x_0) ;  /* 0x000004a000007945 */ /* 0x000fe20003800200 */
[----:B------:R-:W0:Y:S02]  /*0040*/  S2R R3, SR_CTAID.X ;  /* 0x0000000000037919 */ /* 0x000e240000002500 */
[----:B0-----:R-:W-:Y:S01]  /*0050*/  IMAD R0, R3, UR4, R0 ;  /* 0x0000000403007c24 */ /* 0x001fe2000f8e0200 */
[----:B------:R-:W0:Y:S04]  /*0060*/  LDCU.64 UR4, c[0x0][0x358] ;  /* 0x00006b00ff0477ac */ /* 0x000e280008000a00 */
[----:B------:R-:W-:-:S04]  /*0070*/  SHF.R.S32.HI R3, RZ, 0x1f, R0 ;  /* 0x0000001fff037819 */ /* 0x000fc80000011400 */
[----:B------:R-:W-:-:S04]  /*0080*/  LEA.HI R3, R3, R0, RZ, 0x2 ;  /* 0x0000000003037211 */ /* 0x000fc800078f10ff */
[----:B------:R-:W-:-:S05]  /*0090*/  LOP3.LUT R3, R3, 0xfffffffc, RZ, 0xc0, !PT ;  /* 0xfffffffc03037812 */ /* 0x000fca00078ec0ff */
[----:B------:R-:W-:-:S05]  /*00a0*/  IMAD.IADD R3, R0, 0x1, -R3 ;  /* 0x0000000100037824 */ /* 0x000fca00078e0a03 */
[----:B------:R-:W-:-:S13]  /*00b0*/  ISETP.GT.AND P0, PT, R3, 0x1, PT ;  /* 0x000000010300780c */ /* 0x000fda0003f04270 */
[----:B0-----:R-:W-:Y:S05]  /*00c0*/  @P0 BRA `(.L_x_1) ;  /* 0x00000000007c0947 */ /* 0x001fea0003800000 */
[----:B------:R-:W-:-:S05]  /*00d0*/  VIMNMX.U32 R3, PT, PT, R3, 0x2, PT ;  /* 0x0000000203037848 */ /* 0x000fca0003fe0000 */
[----:B------:R-:W-:-:S04]  /*00e0*/  IMAD.SHL.U32 R4, R3, 0x4, RZ ;  /* 0x0000000403047824 */ /* 0x000fc800078e00ff */
[----:B------:R-:W0:Y:S02]  /*00f0*/  LDC R2, c[0x2][R4] ;  /* 0x0080000004027b82 */ /* 0x000e240000000800 */
[----:B0-----:R-:W-:-:S04]  /*0100*/  SHF.R.S32.HI R3, RZ, 0x1f, R2 ;  /* 0x0000001fff037819 */ /* 0x001fc80000011402 */
.L_x_5:
[----:B------:R-:W-:Y:S05]  /*0110*/  BRX R2 -0x120                               (*"BRANCH_TARGETS .L_x_6,.L_x_7,.L_x_8"*) ;  /* 0xfffffffc02b87949 */ /* 0x000fea000383ffff */
.L_x_7:
[----:B------:R-:W0:Y:S08]  /*0120*/  LDC.64 R2, c[0x0][0x380] ;  /* 0x0000e000ff027b82 */ /* 0x000e300000000a00 */
[----:B------:R-:W1:Y:S01]  /*0130*/  LDC.64 R4, c[0x0][0x388] ;  /* 0x0000e200ff047b82 */ /* 0x000e620000000a00 */
[----:B0-----:R-:W-:-:S06]  /*0140*/  IMAD.WIDE R2, R0, 0x4, R2 ;  /* 0x0000000400027825 */ /* 0x001fcc00078e0202 */
[----:B------:R0:W5:Y:S01]  /*0150*/  LDG.E R2, desc[UR4][R2.64] ;  /* 0x0000000402027981 */ /* 0x000162000c1e1900 */
[----:B-1----:R-:W-:-:S06]  /*0160*/  IMAD.WIDE R4, R0, 0x4, R4 ;  /* 0x0000000400047825 */ /* 0x002fcc00078e0204 */
[----:B------:R0:W5:Y:S01]  /*0170*/  LDG.E R5, desc[UR4][R4.64] ;  /* 0x0000000404057981 */ /* 0x000162000c1e1900 */
[----:B------:R-:W-:-:S07]  /*0180*/  MOV R6, 0x1a0 ;  /* 0x000001a000067802 */ /* 0x000fce0000000f00 */
[----:B0----5:R-:W-:Y:S05]  /*0190*/  CALL.REL.NOINC `($fn_ptrs$g) ;  /* 0x0000000000e47944 */ /* 0x021fea0003c00000 */
[----:B------:R-:W0:Y:S01]  /*01a0*/  LDC.64 R2, c[0x0][0x390] ;  /* 0x0000e400ff027b82 */ /* 0x000e220000000a00 */
[----:B------:R-:W-:Y:S01]  /*01b0*/  IADD3 R5, PT, PT, R5, 0x29, RZ ;  /* 0x0000002905057810 */ /* 0x000fe20007ffe0ff */
[----:B0-----:R-:W-:-:S05]  /*01c0*/  IMAD.WIDE R2, R0, 0x4, R2 ;  /* 0x0000000400027825 */ /* 0x001fca00078e0202 */
[----:B------:R-:W-:Y:S01]  /*01d0*/  STG.E desc[UR4][R2.64], R5 ;  /* 0x0000000502007986 */ /* 0x000fe2000c101904 */
[----:B------:R-:W-:Y:S05]  /*01e0*/  EXIT ;  /* 0x000000000000794d */ /* 0x000fea0003800000 */
.L_x_6:
[----:B------:R-:W0:Y:S08]  /*01f0*/  LDC.64 R2, c[0x0][0x380] ;  /* 0x0000e000ff027b82 */ /* 0x000e300000000a00 */
[----:B------:R-:W1:Y:S01]  /*0200*/  LDC.64 R4, c[0x0][0x388] ;  /* 0x0000e200ff047b82 */ /* 0x000e620000000a00 */
[----:B0-----:R-:W-:-:S06]  /*0210*/  IMAD.WIDE R2, R0, 0x4, R2 ;  /* 0x0000000400027825 */ /* 0x001fcc00078e0202 */
[----:B------:R0:W5:Y:S01]  /*0220*/  LDG.E R2, desc[UR4][R2.64] ;  /* 0x0000000402027981 */ /* 0x000162000c1e1900 */
[----:B-1----:R-:W-:-:S06]  /*0230*/  IMAD.WIDE R4, R0, 0x4, R4 ;  /* 0x0000000400047825 */ /* 0x002fcc00078e0204 */
[----:B------:R0:W5:Y:S01]  /*0240*/  LDG.E R5, desc[UR4][R4.64] ;  /* 0x0000000404057981 */ /* 0x000162000c1e1900 */
[----:B------:R-:W-:-:S07]  /*0250*/  MOV R6, 0x270 ;  /* 0x0000027000067802 */ /* 0x000fce0000000f00 */
[----:B0----5:R-:W-:Y:S05]  /*0260*/  CALL.REL.NOINC `($fn_ptrs$f) ;  /* 0x0000000000a07944 */ /* 0x021fea0003c00000 */
[----:B------:R-:W0:Y:S01]  /*0270*/  LDC.64 R2, c[0x0][0x390] ;  /* 0x0000e400ff027b82 */ /* 0x000e220000000a00 */
[----:B------:R-:W-:Y:S02]  /*0280*/  VIADD R5, R5, 0x29 ;  /* 0x0000002905057836 */ /* 0x000fe40000000000 */
[----:B0-----:R-:W-:-:S05]  /*0290*/  IMAD.WIDE R2, R0, 0x4, R2 ;  /* 0x0000000400027825 */ /* 0x001fca00078e0202 */
[----:B------:R-:W-:Y:S01]  /*02a0*/  STG.E desc[UR4][R2.64], R5 ;  /* 0x0000000502007986 */ /* 0x000fe2000c101904 */
[----:B------:R-:W-:Y:S05]  /*02b0*/  EXIT ;  /* 0x000000000000794d */ /* 0x000fea0003800000 */
.L_x_1:
[----:B------:R-:W-:-:S04]  /*02c0*/  MOV R2, 0xfffffffe ;  /* 0xfffffffe00027802 */ /* 0x000fc80000000f00 */
[----:B------:R-:W-:-:S05]  /*02d0*/  VIADDMNMX.U32 R3, R3, R2, 0x2, PT ;  /* 0x0000000203037446 */ /* 0x000fca0003800002 */
[----:B------:R-:W-:-:S04]  /*02e0*/  IMAD.SHL.U32 R4, R3, 0x4, RZ ;  /* 0x0000000403047824 */ /* 0x000fc800078e00ff */
[----:B------:R-:W0:Y:S02]  /*02f0*/  LDC R2, c[0x2][R4+0xc] ;  /* 0x0080030004027b82 */ /* 0x000e240000000800 */
[----:B0-----:R-:W-:-:S04]  /*0300*/  SHF.R.S32.HI R3, RZ, 0x1f, R2 ;  /* 0x0000001fff037819 */ /* 0x001fc80000011402 */
.L_x_9:
[----:B------:R-:W-:Y:S05]  /*0310*/  BRX R2 -0x320                               (*"BRANCH_TARGETS .L_x_10,.L_x_11,.L_x_8"*) ;  /* 0xfffffffc02387949 */ /* 0x000fea000383ffff */
.L_x_11:
[----:B------:R-:W0:Y:S08]  /*0320*/  LDC.64 R2, c[0x0][0x380] ;  /* 0x0000e000ff027b82 */ /* 0x000e300000000a00 */
[----:B------:R-:W1:Y:S01]  /*0330*/  LDC.64 R4, c[0x0][0x388] ;  /* 0x0000e200ff047b82 */ /* 0x000e620000000a00 */
[----:B0-----:R-:W-:-:S06]  /*0340*/  IMAD.WIDE R2, R0, 0x4, R2 ;  /* 0x0000000400027825 */ /* 0x001fcc00078e0202 */
[----:B------:R0:W5:Y:S01]  /*0350*/  LDG.E R2, desc[UR4][R2.64] ;  /* 0x0000000402027981 */ /* 0x000162000c1e1900 */
[----:B-1----:R-:W-:-:S06]  /*0360*/  IMAD.WIDE R4, R0, 0x4, R4 ;  /* 0x0000000400047825 */ /* 0x002fcc00078e0204 */
[----:B------:R0:W5:Y:S01]  /*0370*/  LDG.E R4, desc[UR4][R4.64] ;  /* 0x0000000404047981 */ /* 0x000162000c1e1900 */
[----:B------:R-:W-:Y:S01]  /*0380*/  BSSY.RECONVERGENT B1, `(.L_x_2) ;  /* 0x0000003000017945 */ /* 0x000fe20003800200 */
[----:B------:R-:W-:-:S07]  /*0390*/  MOV R7, 0x3b0 ;  /* 0x000003b000077802 */ /* 0x000fce0000000f00 */
[----:B0----5:R-:W-:Y:S05]  /*03a0*/  CALL.REL.NOINC `($fn_ptrs$k) ;  /* 0x0000000000807944 */ /* 0x021fea0003c00000 */
[----:B------:R-:W-:Y:S05]  /*03b0*/  BSYNC.RECONVERGENT B1 ;  /* 0x0000000000017941 */ /* 0x000fea0003800200 */
.L_x_2:
[----:B------:R-:W0:Y:S01]  /*03c0*/  LDC.64 R2, c[0x0][0x390] ;  /* 0x0000e400ff027b82 */ /* 0x000e220000000a00 */
[----:B------:R-:W-:Y:S01]  /*03d0*/  IADD3 R5, PT, PT, R5, 0x29, RZ ;  /* 0x0000002905057810 */ /* 0x000fe20007ffe0ff */
[----:B0-----:R-:W-:-:S05]  /*03e0*/  IMAD.WIDE R2, R0, 0x4, R2 ;  /* 0x0000000400027825 */ /* 0x001fca00078e0202 */
[----:B------:R-:W-:Y:S01]  /*03f0*/  STG.E desc[UR4][R2.64], R5 ;  /* 0x0000000502007986 */ /* 0x000fe2000c101904 */
[----:B------:R-:W-:Y:S05]  /*0400*/  EXIT ;  /* 0x000000000000794d */ /* 0x000fea0003800000 */
.L_x_10:
[----:B------:R-:W0:Y:S08]  /*0410*/  LDC.64 R2, c[0x0][0x380] ;  /* 0x0000e000ff027b82 */ /* 0x000e300000000a00 */
[----:B------:R-:W1:Y:S01]  /*0420*/  LDC.64 R4, c[0x0][0x388] ;  /* 0x0000e200ff047b82 */ /* 0x000e620000000a00 */
[----:B0-----:R-:W-:-:S06]  /*0430*/  IMAD.WIDE R2, R0, 0x4, R2 ;  /* 0x0000000400027825 */ /* 0x001fcc00078e0202 */
[----:B------:R0:W5:Y:S01]  /*0440*/  LDG.E R2, desc[UR4][R2.64] ;  /* 0x0000000402027981 */ /* 0x000162000c1e1900 */
[----:B-1----:R-:W-:-:S06]  /*0450*/  IMAD.WIDE R4, R0, 0x4, R4 ;  /* 0x0000000400047825 */ /* 0x002fcc00078e0204 */
[----:B------:R0:W5:Y:S01]  /*0460*/  LDG.E R5, desc[UR4][R4.64] ;  /* 0x0000000404057981 */ /* 0x000162000c1e1900 */
[----:B------:R-:W-:-:S07]  /*0470*/  MOV R6, 0x490 ;  /* 0x0000049000067802 */ /* 0x000fce0000000f00 */
[----:B0----5:R-:W-:Y:S05]  /*0480*/  CALL.REL.NOINC `($fn_ptrs$h) ;  /* 0x0000000000387944 */ /* 0x021fea0003c00000 */
[----:B------:R-:W0:Y:S01]  /*0490*/  LDC.64 R2, c[0x0][0x390] ;  /* 0x0000e400ff027b82 */ /* 0x000e220000000a00 */
[----:B------:R-:W-:Y:S02]  /*04a0*/  VIADD R5, R5, 0x29 ;  /* 0x0000002905057836 */ /* 0x000fe40000000000 */
[----:B0-----:R-:W-:-:S05]  /*04b0*/  IMAD.WIDE R2, R0, 0x4, R2 ;  /* 0x0000000400027825 */ /* 0x001fca00078e0202 */
[----:B------:R0:W-:Y:S02]  /*04c0*/  STG.E desc[UR4][R2.64], R5 ;  /* 0x0000000502007986 */ /* 0x0001e4000c101904 */
.L_x_8:
[----:B------:R-:W-:Y:S05]  /*04d0*/  BSYNC.RECONVERGENT B0 ;  /* 0x0000000000007941 */ /* 0x000fea0003800200 */
.L_x_0:
[----:B------:R-:W-:Y:S05]  /*04e0*/  EXIT ;  /* 0x000000000000794d */ /* 0x000fea0003800000 */
        .type           $fn_ptrs$f,@function
        .size           $fn_ptrs$f,($fn_ptrs$g - $fn_ptrs$f)
$fn_ptrs$f:
[----:B------:R-:W-:Y:S01]  /*04f0*/  HFMA2 R3, -RZ, RZ, 0, 0 ;  /* 0x00000000ff037431 */ /* 0x000fe200000001ff */
[----:B------:R-:W-:Y:S01]  /*0500*/  IADD3 R5, PT, PT, R2, R5, RZ ;  /* 0x0000000502057210 */ /* 0x000fe20007ffe0ff */
[----:B------:R-:W-:-:S04]  /*0510*/  IMAD.MOV.U32 R2, RZ, RZ, R6 ;  /* 0x000000ffff027224 */ /* 0x000fc800078e0006 */
[----:B------:R-:W-:Y:S05]  /*0520*/  RET.REL.NODEC R2 `(fn_ptrs) ;  /* 0xfffffff802b47950 */ /* 0x000fea0003c3ffff */
        .type           $fn_ptrs$g,@function
        .size           $fn_ptrs$g,($fn_ptrs$h - $fn_ptrs$g)
$fn_ptrs$g:
[----:B------:R-:W-:Y:S01]  /*0530*/  IMAD R5, R2, R5, RZ ;  /* 0x0000000502057224 */ /* 0x000fe200078e02ff */
[----:B------:R-:W-:Y:S01]  /*0540*/  MOV R3, 0x0 ;  /* 0x0000000000037802 */ /* 0x000fe20000000f00 */
[----:B------:R-:W-:-:S04]  /*0550*/  IMAD.MOV.U32 R2, RZ, RZ, R6 ;  /* 0x000000ffff027224 */ /* 0x000fc800078e0006 */
[----:B------:R-:W-:Y:S05]  /*0560*/  RET.REL.NODEC R2 `(fn_ptrs) ;  /* 0xfffffff802a47950 */ /* 0x000fea0003c3ffff */
        .type           $fn_ptrs$h,@function
        .size           $fn_ptrs$h,($fn_ptrs$k - $fn_ptrs$h)
$fn_ptrs$h:
[----:B------:R-:W-:Y:S01]  /*0570*/  IMAD.IADD R5, R2, 0x1, -R5 ;  /* 0x0000000102057824 */ /* 0x000fe200078e0a05 */
[----:B------:R-:W-:Y:S01]  /*0580*/  MOV R2, R6 ;  /* 0x0000000600027202 */ /* 0x000fe20000000f00 */
[----:B------:R-:W-:-:S04]  /*0590*/  IMAD.MOV.U32 R3, RZ, RZ, 0x0 ;  /* 0x00000000ff037424 */ /* 0x000fc800078e00ff */
[----:B------:R-:W-:Y:S05]  /*05a0*/  RET.REL.NODEC R2 `(fn_ptrs) ;  /* 0xfffffff802947950 */ /* 0x000fea0003c3ffff */
        .type           $fn_ptrs$k,@function
        .size           $fn_ptrs$k,(.L_x_16 - $fn_ptrs$k)
$fn_ptrs$k:
[----:B------:R-:W-:Y:S02]  /*05b0*/  ISETP.NE.AND P0, PT, R4, RZ, PT ;  /* 0x000000ff0400720c */ /* 0x000fe40003f05270 */
[----:B------:R-:W-:-:S11]  /*05c0*/  MOV R5, R2 ;  /* 0x0000000200057202 */ /* 0x000fd60000000f00 */
[----:B------:R-:W-:Y:S05]  /*05d0*/  @!P0 BRA `(.L_x_3) ;  /* 0x0000000000688947 */ /* 0x000fea0003800000 */
[-C--:B------:R-:W-:Y:S02]  /*05e0*/  IABS R9, R4.reuse ;  /* 0x0000000400097213 */ /* 0x080fe40000000000 */
[----:B------:R-:W-:Y:S02]  /*05f0*/  IABS R10, R5 ;  /* 0x00000005000a7213 */ /* 0x000fe40000000000 */
[----:B------:R-:W0:Y:S01]  /*0600*/  I2F.RP R6, R9 ;  /* 0x0000000900067306 */ /* 0x000e220000209400 */
[-C--:B------:R-:W-:Y:S02]  /*0610*/  IABS R12, R4.reuse ;  /* 0x00000004000c7213 */ /* 0x080fe40000000000 */
[----:B------:R-:W-:-:S04]  /*0620*/  LOP3.LUT R5, R5, R4, RZ, 0x3c, !PT ;  /* 0x0000000405057212 */ /* 0x000fc800078e3cff */
[----:B------:R-:W-:Y:S01]  /*0630*/  ISETP.GE.AND P1, PT, R5, RZ, PT ;  /* 0x000000ff0500720c */ /* 0x000fe20003f26270 */
[----:B0-----:R-:W0:Y:S02]  /*0640*/  MUFU.RCP R6, R6 ;  /* 0x0000000600067308 */ /* 0x001e240000001000 */
[----:B0-----:R-:W-:Y:S02]  /*0650*/  VIADD R2, R6, 0xffffffe ;  /* 0x0ffffffe06027836 */ /* 0x001fe40000000000 */
[----:B------:R-:W-:-:S04]  /*0660*/  IMAD.MOV R6, RZ, RZ, -R12 ;  /* 0x000000ffff067224 */ /* 0x000fc800078e0a0c */
[----:B------:R0:W1:Y:S02]  /*0670*/  F2I.FTZ.U32.TRUNC.NTZ R3, R2 ;  /* 0x0000000200037305 */ /* 0x000064000021f000 */
[----:B0-----:R-:W-:Y:S01]  /*0680*/  HFMA2 R2, -RZ, RZ, 0, 0 ;  /* 0x00000000ff027431 */ /* 0x001fe200000001ff */
[----:B-1----:R-:W-:-:S05]  /*0690*/  IADD3 R8, PT, PT, RZ, -R3, RZ ;  /* 0x80000003ff087210 */ /* 0x002fca0007ffe0ff */
[----:B------:R-:W-:Y:S02]  /*06a0*/  IMAD R11, R8, R9, RZ ;  /* 0x00000009080b7224 */ /* 0x000fe400078e02ff */
[----:B------:R-:W-:Y:S02]  /*06b0*/  IMAD.MOV.U32 R8, RZ, RZ, R10 ;  /* 0x000000ffff087224 */ /* 0x000fe400078e000a */
[----:B------:R-:W-:-:S06]  /*06c0*/  IMAD.HI.U32 R3, R3, R11, R2 ;  /* 0x0000000b03037227 */ /* 0x000fcc00078e0002 */
[----:B------:R-:W-:-:S04]  /*06d0*/  IMAD.HI.U32 R3, R3, R8, RZ ;  /* 0x0000000803037227 */ /* 0x000fc800078e00ff */
[----:B------:R-:W-:-:S05]  /*06e0*/  IMAD R2, R3, R6, R8 ;  /* 0x0000000603027224 */ /* 0x000fca00078e0208 */
[----:B------:R-:W-:-:S13]  /*06f0*/  ISETP.GT.U32.AND P2, PT, R9, R2, PT ;  /* 0x000000020900720c */ /* 0x000fda0003f44070 */
[-C--:B------:R-:W-:Y:S01]  /*0700*/  @!P2 IADD3 R2, PT, PT, R2, -R9.reuse, RZ ;  /* 0x800000090202a210 */ /* 0x080fe20007ffe0ff */
[----:B------:R-:W-:Y:S01]  /*0710*/  @!P2 VIADD R3, R3, 0x1 ;  /* 0x000000010303a836 */ /* 0x000fe20000000000 */
[----:B------:R-:W-:Y:S02]  /*0720*/  ISETP.NE.AND P2, PT, R4, RZ, PT ;  /* 0x000000ff0400720c */ /* 0x000fe40003f45270 */
[----:B------:R-:W-:-:S13]  /*0730*/  ISETP.GE.U32.AND P0, PT, R2, R9, PT ;  /* 0x000000090200720c */ /* 0x000fda0003f06070 */
[----:B------:R-:W-:-:S05]  /*0740*/  @P0 IADD3 R3, PT, PT, R3, 0x1, RZ ;  /* 0x0000000103030810 */ /* 0x000fca0007ffe0ff */
[----:B------:R-:W-:Y:S01]  /*0750*/  @!P1 IMAD.MOV R3, RZ, RZ, -R3 ;  /* 0x000000ffff039224 */ /* 0x000fe200078e0a03 */
[----:B------:R-:W-:-:S04]  /*0760*/  @!P2 LOP3.LUT R3, RZ, R4, RZ, 0x33, !PT ;  /* 0x00000004ff03a212 */ /* 0x000fc800078e33ff */
[----:B------:R-:W-:-:S07]  /*0770*/  MOV R5, R3 ;  /* 0x0000000300057202 */ /* 0x000fce0000000f00 */
.L_x_3:
[----:B------:R-:W-:Y:S01]  /*0780*/  IMAD.MOV.U32 R2, RZ, RZ, R7 ;  /* 0x000000ffff027224 */ /* 0x000fe200078e0007 */
[----:B------:R-:W-:-:S04]  /*0790*/  MOV R3, 0x0 ;  /* 0x0000000000037802 */ /* 0x000fc80000000f00 */
[----:B------:R-:W-:Y:S05]  /*07a0*/  RET.REL.NODEC R2 `(fn_ptrs) ;  /* 0xfffffff802147950 */ /* 0x000fea0003c3ffff */
.L_x_4:
[----:B------:R-:W-:-:S00]  /*07b0*/  BRA `(.L_x_4) ;  /* 0xfffffffc00fc7947 */ /* 0x000fc0000383ffff */
[----:B------:R-:W-:-:S00]  /*07c0*/  NOP ;  /* 0x0000000000007918 */ /* 0x000fc00000000000 */
        /* <DEDUP_REMOVED lines=11> */
.L_x_16:


//--------------------- .nv.shared.reserved.0     --------------------------
	.section	.nv.shared.reserved.0,"aw",@nobits
	.weak		__nv_reservedSMEM_offset_0_alias
	.size		__nv_reservedSMEM_offset_0_alias, 0, 64
	.other		__nv_reservedSMEM_offset_0_alias,@"STO_CUDA_RESERVED_SHARED STV_DEFAULT"
__nv_reservedSMEM_offset_0_alias:
	.zero		0
	.zero		64


//--------------------- .nv.constant0.fn_ptrs     --------------------------
	.section	.nv.constant0.fn_ptrs,"a",@progbits
	.sectionflags	@""
	.align	4
.nv.constant0.fn_ptrs:
	.zero		920


//--------------------- SYMBOLS --------------------------

	.type		.nv.reservedSmem.offset0,@object
	.size		.nv.reservedSmem.offset0,0x4
